//
// Generated by NVIDIA NVVM Compiler
//
// Compiler Build ID: CL-36424714
// Cuda compilation tools, release 13.0, V13.0.88
// Based on NVVM 20.0.0
//

.version 9.0
.target sm_100
.address_size 64


.entry _Z19column_CalKernelGPUiiiiiPii(
	.param .u32 _Z19column_CalKernelGPUiiiiiPii_param_0,
	.param .u32 _Z19column_CalKernelGPUiiiiiPii_param_1,
	.param .u32 _Z19column_CalKernelGPUiiiiiPii_param_2,
	.param .u32 _Z19column_CalKernelGPUiiiiiPii_param_3,
	.param .u32 _Z19column_CalKernelGPUiiiiiPii_param_4,
	.param .u64 .ptr .align 1 _Z19column_CalKernelGPUiiiiiPii_param_5,
	.param .u32 _Z19column_CalKernelGPUiiiiiPii_param_6
)
{
	.reg .pred 	%p<16>;
	.reg .b32 	%r<89>;
	.reg .b64 	%rd<25>;

	ld.param.u32 	%r39, [_Z19column_CalKernelGPUiiiiiPii_param_0];
	ld.param.u32 	%r42, [_Z19column_CalKernelGPUiiiiiPii_param_2];
	ld.param.u32 	%r43, [_Z19column_CalKernelGPUiiiiiPii_param_3];
	ld.param.u32 	%r40, [_Z19column_CalKernelGPUiiiiiPii_param_4];
	ld.param.u64 	%rd8, [_Z19column_CalKernelGPUiiiiiPii_param_5];
	ld.param.u32 	%r41, [_Z19column_CalKernelGPUiiiiiPii_param_6];
	cvta.to.global.u64 	%rd1, %rd8;
	mov.u32 	%r44, %ctaid.x;
	add.s32 	%r1, %r42, %r44;
	mov.u32 	%r45, %ctaid.y;
	add.s32 	%r2, %r43, %r45;
	setp.lt.s32 	%p1, %r39, 1;
	@%p1 bra 	$L__BB0_22;
	mov.u32 	%r3, %tid.x;
	mul.lo.s32 	%r4, %r1, %r39;
	mad.lo.s32 	%r5, %r2, %r39, %r3;
	mad.lo.s32 	%r47, %r41, 7000, %r5;
	mul.wide.s32 	%rd9, %r47, 4;
	add.s64 	%rd2, %rd1, %rd9;
	and.b32  	%r6, %r39, 3;
	setp.lt.u32 	%p2, %r39, 4;
	mov.b32 	%r84, 0;
	@%p2 bra 	$L__BB0_16;
	and.b32  	%r84, %r39, 2147483644;
	neg.s32 	%r83, %r84;
	mad.lo.s32 	%r48, %r1, 7000, %r2;
	mad.lo.s32 	%r49, %r39, %r48, %r3;
	add.s32 	%r82, %r49, 14000;
	mad.lo.s32 	%r50, %r4, 7000, %r41;
	add.s32 	%r81, %r50, 14000;
	add.s32 	%r80, %r4, 3;
$L__BB0_3:
	add.s32 	%r16, %r80, -2;
	add.s32 	%r51, %r80, -3;
	max.s32 	%r52, %r51, %r5;
	setp.gt.s32 	%p3, %r52, %r40;
	@%p3 bra 	$L__BB0_6;
	add.s32 	%r53, %r81, -14000;
	mul.wide.s32 	%rd10, %r53, 4;
	add.s64 	%rd11, %rd1, %rd10;
	ld.global.u32 	%r54, [%rd11];
	ld.global.u32 	%r55, [%rd2];
	add.s32 	%r56, %r82, -14000;
	mul.wide.s32 	%rd12, %r56, 4;
	add.s64 	%rd3, %rd1, %rd12;
	ld.global.u32 	%r57, [%rd3];
	add.s32 	%r17, %r55, %r54;
	setp.ge.s32 	%p4, %r17, %r57;
	@%p4 bra 	$L__BB0_6;
	st.global.u32 	[%rd3], %r17;
$L__BB0_6:
	max.s32 	%r58, %r16, %r5;
	setp.gt.s32 	%p5, %r58, %r40;
	@%p5 bra 	$L__BB0_9;
	add.s32 	%r59, %r81, -7000;
	mul.wide.s32 	%rd13, %r59, 4;
	add.s64 	%rd14, %rd1, %rd13;
	ld.global.u32 	%r60, [%rd14];
	ld.global.u32 	%r61, [%rd2];
	add.s32 	%r62, %r82, -7000;
	mul.wide.s32 	%rd15, %r62, 4;
	add.s64 	%rd4, %rd1, %rd15;
	ld.global.u32 	%r63, [%rd4];
	add.s32 	%r18, %r61, %r60;
	setp.ge.s32 	%p6, %r18, %r63;
	@%p6 bra 	$L__BB0_9;
	st.global.u32 	[%rd4], %r18;
$L__BB0_9:
	add.s32 	%r64, %r16, 1;
	max.s32 	%r65, %r64, %r5;
	setp.gt.s32 	%p7, %r65, %r40;
	@%p7 bra 	$L__BB0_12;
	mul.wide.s32 	%rd16, %r81, 4;
	add.s64 	%rd17, %rd1, %rd16;
	ld.global.u32 	%r66, [%rd17];
	ld.global.u32 	%r67, [%rd2];
	mul.wide.s32 	%rd18, %r82, 4;
	add.s64 	%rd5, %rd1, %rd18;
	ld.global.u32 	%r68, [%rd5];
	add.s32 	%r19, %r67, %r66;
	setp.ge.s32 	%p8, %r19, %r68;
	@%p8 bra 	$L__BB0_12;
	st.global.u32 	[%rd5], %r19;
$L__BB0_12:
	max.s32 	%r69, %r80, %r5;
	setp.gt.s32 	%p9, %r69, %r40;
	@%p9 bra 	$L__BB0_15;
	add.s32 	%r70, %r81, 7000;
	mul.wide.s32 	%rd19, %r70, 4;
	add.s64 	%rd20, %rd1, %rd19;
	ld.global.u32 	%r71, [%rd20];
	ld.global.u32 	%r72, [%rd2];
	add.s32 	%r73, %r82, 7000;
	mul.wide.s32 	%rd21, %r73, 4;
	add.s64 	%rd6, %rd1, %rd21;
	ld.global.u32 	%r74, [%rd6];
	add.s32 	%r20, %r72, %r71;
	setp.ge.s32 	%p10, %r20, %r74;
	@%p10 bra 	$L__BB0_15;
	st.global.u32 	[%rd6], %r20;
$L__BB0_15:
	add.s32 	%r83, %r83, 4;
	add.s32 	%r82, %r82, 28000;
	add.s32 	%r81, %r81, 28000;
	add.s32 	%r80, %r80, 4;
	setp.ne.s32 	%p11, %r83, 0;
	@%p11 bra 	$L__BB0_3;
$L__BB0_16:
	setp.eq.s32 	%p12, %r6, 0;
	@%p12 bra 	$L__BB0_22;
	add.s32 	%r86, %r84, %r4;
	mul.lo.s32 	%r75, %r86, 7000;
	add.s32 	%r88, %r5, %r75;
	add.s32 	%r87, %r41, %r75;
	neg.s32 	%r85, %r6;
$L__BB0_18:
	.pragma "nounroll";
	max.s32 	%r76, %r86, %r5;
	setp.gt.s32 	%p13, %r76, %r40;
	@%p13 bra 	$L__BB0_21;
	mul.wide.s32 	%rd22, %r87, 4;
	add.s64 	%rd23, %rd1, %rd22;
	ld.global.u32 	%r77, [%rd23];
	ld.global.u32 	%r78, [%rd2];
	mul.wide.s32 	%rd24, %r88, 4;
	add.s64 	%rd7, %rd1, %rd24;
	ld.global.u32 	%r79, [%rd7];
	add.s32 	%r34, %r78, %r77;
	setp.ge.s32 	%p14, %r34, %r79;
	@%p14 bra 	$L__BB0_21;
	st.global.u32 	[%rd7], %r34;
$L__BB0_21:
	add.s32 	%r88, %r88, 7000;
	add.s32 	%r87, %r87, 7000;
	add.s32 	%r86, %r86, 1;
	add.s32 	%r85, %r85, 1;
	setp.ne.s32 	%p15, %r85, 0;
	@%p15 bra 	$L__BB0_18;
$L__BB0_22:
	ret;

}
.entry _Z16rwo_CalKernelGPUiiiiiPii(
	.param .u32 _Z16rwo_CalKernelGPUiiiiiPii_param_0,
	.param .u32 _Z16rwo_CalKernelGPUiiiiiPii_param_1,
	.param .u32 _Z16rwo_CalKernelGPUiiiiiPii_param_2,
	.param .u32 _Z16rwo_CalKernelGPUiiiiiPii_param_3,
	.param .u32 _Z16rwo_CalKernelGPUiiiiiPii_param_4,
	.param .u64 .ptr .align 1 _Z16rwo_CalKernelGPUiiiiiPii_param_5,
	.param .u32 _Z16rwo_CalKernelGPUiiiiiPii_param_6
)
{
	.reg .pred 	%p<16>;
	.reg .b32 	%r<72>;
	.reg .b64 	%rd<13>;

	ld.param.u32 	%r28, [_Z16rwo_CalKernelGPUiiiiiPii_param_0];
	ld.param.u32 	%r29, [_Z16rwo_CalKernelGPUiiiiiPii_param_2];
	ld.param.u32 	%r30, [_Z16rwo_CalKernelGPUiiiiiPii_param_3];
	ld.param.u32 	%r31, [_Z16rwo_CalKernelGPUiiiiiPii_param_4];
	ld.param.u64 	%rd6, [_Z16rwo_CalKernelGPUiiiiiPii_param_5];
	ld.param.u32 	%r32, [_Z16rwo_CalKernelGPUiiiiiPii_param_6];
	cvta.to.global.u64 	%rd1, %rd6;
	setp.lt.s32 	%p1, %r28, 1;
	@%p1 bra 	$L__BB1_22;
	mov.u32 	%r34, %ctaid.x;
	add.s32 	%r35, %r29, %r34;
	mov.u32 	%r36, %tid.x;
	mad.lo.s32 	%r1, %r35, %r28, %r36;
	mov.u32 	%r37, %ctaid.y;
	add.s32 	%r38, %r30, %r37;
	mul.lo.s32 	%r2, %r38, %r28;
	mul.lo.s32 	%r3, %r1, 7000;
	add.s32 	%r39, %r3, %r32;
	mul.wide.s32 	%rd7, %r39, 4;
	add.s64 	%rd2, %rd1, %rd7;
	mul.lo.s32 	%r4, %r32, 7000;
	and.b32  	%r5, %r28, 3;
	setp.lt.u32 	%p2, %r28, 4;
	mov.b32 	%r67, 0;
	@%p2 bra 	$L__BB1_16;
	and.b32  	%r67, %r28, 2147483644;
	mov.b32 	%r66, 0;
$L__BB1_3:
	add.s32 	%r8, %r66, %r2;
	max.s32 	%r41, %r1, %r8;
	setp.gt.s32 	%p3, %r41, %r31;
	add.s32 	%r42, %r8, %r4;
	mul.wide.s32 	%rd8, %r42, 4;
	add.s64 	%rd3, %rd1, %rd8;
	add.s32 	%r43, %r8, %r3;
	mul.wide.s32 	%rd9, %r43, 4;
	add.s64 	%rd4, %rd1, %rd9;
	@%p3 bra 	$L__BB1_6;
	ld.global.u32 	%r44, [%rd2];
	ld.global.u32 	%r45, [%rd3];
	ld.global.u32 	%r46, [%rd4];
	add.s32 	%r9, %r45, %r44;
	setp.ge.s32 	%p4, %r9, %r46;
	@%p4 bra 	$L__BB1_6;
	st.global.u32 	[%rd4], %r9;
$L__BB1_6:
	add.s32 	%r47, %r8, 1;
	max.s32 	%r48, %r1, %r47;
	setp.gt.s32 	%p5, %r48, %r31;
	@%p5 bra 	$L__BB1_9;
	ld.global.u32 	%r49, [%rd2];
	ld.global.u32 	%r50, [%rd3+4];
	ld.global.u32 	%r51, [%rd4+4];
	add.s32 	%r10, %r50, %r49;
	setp.ge.s32 	%p6, %r10, %r51;
	@%p6 bra 	$L__BB1_9;
	st.global.u32 	[%rd4+4], %r10;
$L__BB1_9:
	add.s32 	%r52, %r8, 2;
	max.s32 	%r53, %r1, %r52;
	setp.gt.s32 	%p7, %r53, %r31;
	@%p7 bra 	$L__BB1_12;
	ld.global.u32 	%r54, [%rd2];
	ld.global.u32 	%r55, [%rd3+8];
	ld.global.u32 	%r56, [%rd4+8];
	add.s32 	%r11, %r55, %r54;
	setp.ge.s32 	%p8, %r11, %r56;
	@%p8 bra 	$L__BB1_12;
	st.global.u32 	[%rd4+8], %r11;
$L__BB1_12:
	add.s32 	%r57, %r8, 3;
	max.s32 	%r58, %r1, %r57;
	setp.gt.s32 	%p9, %r58, %r31;
	@%p9 bra 	$L__BB1_15;
	ld.global.u32 	%r59, [%rd2];
	ld.global.u32 	%r60, [%rd3+12];
	ld.global.u32 	%r61, [%rd4+12];
	add.s32 	%r12, %r60, %r59;
	setp.ge.s32 	%p10, %r12, %r61;
	@%p10 bra 	$L__BB1_15;
	st.global.u32 	[%rd4+12], %r12;
$L__BB1_15:
	add.s32 	%r66, %r66, 4;
	setp.ne.s32 	%p11, %r66, %r67;
	@%p11 bra 	$L__BB1_3;
$L__BB1_16:
	setp.eq.s32 	%p12, %r5, 0;
	@%p12 bra 	$L__BB1_22;
	add.s32 	%r69, %r67, %r2;
	add.s32 	%r71, %r69, %r3;
	add.s32 	%r70, %r69, %r4;
	neg.s32 	%r68, %r5;
$L__BB1_18:
	.pragma "nounroll";
	max.s32 	%r62, %r1, %r69;
	setp.gt.s32 	%p13, %r62, %r31;
	@%p13 bra 	$L__BB1_21;
	mul.wide.s32 	%rd10, %r71, 4;
	add.s64 	%rd5, %rd1, %rd10;
	ld.global.u32 	%r63, [%rd2];
	mul.wide.s32 	%rd11, %r70, 4;
	add.s64 	%rd12, %rd1, %rd11;
	ld.global.u32 	%r64, [%rd12];
	ld.global.u32 	%r65, [%rd5];
	add.s32 	%r23, %r64, %r63;
	setp.ge.s32 	%p14, %r23, %r65;
	@%p14 bra 	$L__BB1_21;
	st.global.u32 	[%rd5], %r23;
$L__BB1_21:
	add.s32 	%r71, %r71, 1;
	add.s32 	%r70, %r70, 1;
	add.s32 	%r69, %r69, 1;
	add.s32 	%r68, %r68, 1;
	setp.ne.s32 	%p15, %r68, 0;
	@%p15 bra 	$L__BB1_18;
$L__BB1_22:
	ret;

}


// ===== COMPILED SASS (sm_100) =====

	.target	sm_100

	.elftype	@"ET_EXEC"


//--------------------- .note.nv.tkinfo           --------------------------
	.section	.note.nv.tkinfo,"",@"SHT_NOTE"
	.sectionflags	@"SHF_NOTE_NV_TKINFO"
	.tkinfo
        /*0018*/ 	.word	0x00000002
        /*0030*/ 	.string	""
        /*0030*/ 	.string	"ptxas"
        /*0030*/ 	.string	"Cuda compilation tools, release 13.0, V13.0.88"
        /*0030*/ 	.string	"Build cuda_13.0.r13.0/compiler.36424714_0"
        /*0030*/ 	.string	"-arch sm_100 -m 64 "



//--------------------- .note.nv.cuinfo           --------------------------
	.section	.note.nv.cuinfo,"",@"SHT_NOTE"
	.sectionflags	@"SHF_NOTE_NV_CUINFO"
        /*0018*/ 	.short	0x0002
        /*001a*/ 	.short	0x0064
        /*001c*/ 	.short	0x0082
	.zero		2


//--------------------- .nv.info                  --------------------------
	.section	.nv.info,"",@"SHT_CUDA_INFO"
	.align	4


	//----- nvinfo : EIATTR_REGCOUNT
	.align		4
        /*0000*/ 	.byte	0x04, 0x2f
        /*0002*/ 	.short	(.L_1 - .L_0)
	.align		4
.L_0:
        /*0004*/ 	.word	index@(_Z19column_CalKernelGPUiiiiiPii)
        /*0008*/ 	.word	0x00000016


	//----- nvinfo : EIATTR_FRAME_SIZE
	.align		4
.L_1:
        /*000c*/ 	.byte	0x04, 0x11
        /*000e*/ 	.short	(.L_3 - .L_2)
	.align		4
.L_2:
        /*0010*/ 	.word	index@(_Z19column_CalKernelGPUiiiiiPii)
        /*0014*/ 	.word	0x00000000


	//----- nvinfo : EIATTR_REGCOUNT
	.align		4
.L_3:
        /*0018*/ 	.byte	0x04, 0x2f
        /*001a*/ 	.short	(.L_5 - .L_4)
	.align		4
.L_4:
        /*001c*/ 	.word	index@(_Z16rwo_CalKernelGPUiiiiiPii)
        /*0020*/ 	.word	0x00000015


	//----- nvinfo : EIATTR_FRAME_SIZE
	.align		4
.L_5:
        /*0024*/ 	.byte	0x04, 0x11
        /*0026*/ 	.short	(.L_7 - .L_6)
	.align		4
.L_6:
        /*0028*/ 	.word	index@(_Z16rwo_CalKernelGPUiiiiiPii)
        /*002c*/ 	.word	0x00000000


	//----- nvinfo : EIATTR_MIN_STACK_SIZE
	.align		4
.L_7:
        /*0030*/ 	.byte	0x04, 0x12
        /*0032*/ 	.short	(.L_9 - .L_8)
	.align		4
.L_8:
        /*0034*/ 	.word	index@(_Z16rwo_CalKernelGPUiiiiiPii)
        /*0038*/ 	.word	0x00000000


	//----- nvinfo : EIATTR_MIN_STACK_SIZE
	.align		4
.L_9:
        /*003c*/ 	.byte	0x04, 0x12
        /*003e*/ 	.short	(.L_11 - .L_10)
	.align		4
.L_10:
        /*0040*/ 	.word	index@(_Z19column_CalKernelGPUiiiiiPii)
        /*0044*/ 	.word	0x00000000
.L_11:


//--------------------- .nv.compat                --------------------------
	.section	.nv.compat,"",@"SHT_CUDA_COMPAT_INFO"
	.align	4
        /*0000*/ 	.byte	0x02, 0x09, 0x00, 0x00, 0x02, 0x02, 0x01, 0x00, 0x02, 0x05, 0x05, 0x00, 0x03, 0x07, 0x01, 0x01
        /*0010*/ 	.byte	0x02, 0x03, 0x00, 0x00, 0x02, 0x06, 0x01, 0x00, 0x04, 0x0b, 0x08, 0x00, 0x09, 0x00, 0x00, 0x00
        /*0020*/ 	.byte	0x00, 0x00, 0x00, 0x00


//--------------------- .nv.info._Z16rwo_CalKernelGPUiiiiiPii --------------------------
	.section	.nv.info._Z16rwo_CalKernelGPUiiiiiPii,"",@"SHT_CUDA_INFO"
	.sectionflags	@""
	.align	4


	//----- nvinfo : EIATTR_CUDA_API_VERSION
	.align		4
        /*0000*/ 	.byte	0x04, 0x37
        /*0002*/ 	.short	(.L_13 - .L_12)
.L_12:
        /*0004*/ 	.word	0x00000082


	//----- nvinfo : EIATTR_KPARAM_INFO
	.align		4
.L_13:
        /*0008*/ 	.byte	0x04, 0x17
        /*000a*/ 	.short	(.L_15 - .L_14)
.L_14:
        /*000c*/ 	.word	0x00000000
        /*0010*/ 	.short	0x0006
        /*0012*/ 	.short	0x0020
        /*0014*/ 	.byte	0x00, 0xf0, 0x11, 0x00


	//----- nvinfo : EIATTR_KPARAM_INFO
	.align		4
.L_15:
        /*0018*/ 	.byte	0x04, 0x17
        /*001a*/ 	.short	(.L_17 - .L_16)
.L_16:
        /*001c*/ 	.word	0x00000000
        /*0020*/ 	.short	0x0005
        /*0022*/ 	.short	0x0018
        /*0024*/ 	.byte	0x00, 0xf5, 0x21, 0x00


	//----- nvinfo : EIATTR_KPARAM_INFO
	.align		4
.L_17:
        /*0028*/ 	.byte	0x04, 0x17
        /*002a*/ 	.short	(.L_19 - .L_18)
.L_18:
        /*002c*/ 	.word	0x00000000
        /*0030*/ 	.short	0x0004
        /*0032*/ 	.short	0x0010
        /*0034*/ 	.byte	0x00, 0xf0, 0x11, 0x00


	//----- nvinfo : EIATTR_KPARAM_INFO
	.align		4
.L_19:
        /*0038*/ 	.byte	0x04, 0x17
        /*003a*/ 	.short	(.L_21 - .L_20)
.L_20:
        /*003c*/ 	.word	0x00000000
        /*0040*/ 	.short	0x0003
        /*0042*/ 	.short	0x000c
        /*0044*/ 	.byte	0x00, 0xf0, 0x11, 0x00


	//----- nvinfo : EIATTR_KPARAM_INFO
	.align		4
.L_21:
        /*0048*/ 	.byte	0x04, 0x17
        /*004a*/ 	.short	(.L_23 - .L_22)
.L_22:
        /*004c*/ 	.word	0x00000000
        /*0050*/ 	.short	0x0002
        /*0052*/ 	.short	0x0008
        /*0054*/ 	.byte	0x00, 0xf0, 0x11, 0x00


	//----- nvinfo : EIATTR_KPARAM_INFO
	.align		4
.L_23:
        /*0058*/ 	.byte	0x04, 0x17
        /*005a*/ 	.short	(.L_25 - .L_24)
.L_24:
        /*005c*/ 	.word	0x00000000
        /*0060*/ 	.short	0x0001
        /*0062*/ 	.short	0x0004
        /*0064*/ 	.byte	0x00, 0xf0, 0x11, 0x00


	//----- nvinfo : EIATTR_KPARAM_INFO
	.align		4
.L_25:
        /*0068*/ 	.byte	0x04, 0x17
        /*006a*/ 	.short	(.L_27 - .L_26)
.L_26:
        /*006c*/ 	.word	0x00000000
        /*0070*/ 	.short	0x0000
        /*0072*/ 	.short	0x0000
        /*0074*/ 	.byte	0x00, 0xf0, 0x11, 0x00


	//----- nvinfo : EIATTR_SPARSE_MMA_MASK
	.align		4
.L_27:
        /*0078*/ 	.byte	0x03, 0x50
        /*007a*/ 	.short	0x0000


	//----- nvinfo : EIATTR_MAXREG_COUNT
	.align		4
        /*007c*/ 	.byte	0x03, 0x1b
        /*007e*/ 	.short	0x00ff


	//----- nvinfo : EIATTR_MERCURY_ISA_VERSION
	.align		4
        /*0080*/ 	.byte	0x03, 0x5f
        /*0082*/ 	.short	0x0101


	//----- nvinfo : EIATTR_VRC_CTA_INIT_COUNT
	.align		4
        /*0084*/ 	.byte	0x02, 0x4a
	.zero		1
	.zero		1


	//----- nvinfo : EIATTR_EXIT_INSTR_OFFSETS
	.align		4
        /*0088*/ 	.byte	0x04, 0x1c
        /*008a*/ 	.short	(.L_29 - .L_28)


	//   ....[0]....
.L_28:
        /*008c*/ 	.word	0x00000040


	//   ....[1]....
        /*0090*/ 	.word	0x00000520


	//   ....[2]....
        /*0094*/ 	.word	0x000006c0


	//----- nvinfo : EIATTR_CRS_STACK_SIZE
	.align		4
.L_29:
        /*0098*/ 	.byte	0x04, 0x1e
        /*009a*/ 	.short	(.L_31 - .L_30)
.L_30:
        /*009c*/ 	.word	0x00000000


	//----- nvinfo : EIATTR_CBANK_PARAM_SIZE
	.align		4
.L_31:
        /*00a0*/ 	.byte	0x03, 0x19
        /*00a2*/ 	.short	0x0024


	//----- nvinfo : EIATTR_PARAM_CBANK
	.align		4
        /*00a4*/ 	.byte	0x04, 0x0a
        /*00a6*/ 	.short	(.L_33 - .L_32)
	.align		4
.L_32:
        /*00a8*/ 	.word	index@(.nv.constant0._Z16rwo_CalKernelGPUiiiiiPii)
        /*00ac*/ 	.short	0x0380
        /*00ae*/ 	.short	0x0024


	//----- nvinfo : EIATTR_SW_WAR
	.align		4
.L_33:
        /*00b0*/ 	.byte	0x04, 0x36
        /*00b2*/ 	.short	(.L_35 - .L_34)
.L_34:
        /*00b4*/ 	.word	0x00000008
.L_35:


//--------------------- .nv.info._Z19column_CalKernelGPUiiiiiPii --------------------------
	.section	.nv.info._Z19column_CalKernelGPUiiiiiPii,"",@"SHT_CUDA_INFO"
	.sectionflags	@""
	.align	4


	//----- nvinfo : EIATTR_CUDA_API_VERSION
	.align		4
        /*0000*/ 	.byte	0x04, 0x37
        /*0002*/ 	.short	(.L_37 - .L_36)
.L_36:
        /*0004*/ 	.word	0x00000082


	//----- nvinfo : EIATTR_KPARAM_INFO
	.align		4
.L_37:
        /*0008*/ 	.byte	0x04, 0x17
        /*000a*/ 	.short	(.L_39 - .L_38)
.L_38:
        /*000c*/ 	.word	0x00000000
        /*0010*/ 	.short	0x0006
        /*0012*/ 	.short	0x0020
        /*0014*/ 	.byte	0x00, 0xf0, 0x11, 0x00


	//----- nvinfo : EIATTR_KPARAM_INFO
	.align		4
.L_39:
        /*0018*/ 	.byte	0x04, 0x17
        /*001a*/ 	.short	(.L_41 - .L_40)
.L_40:
        /*001c*/ 	.word	0x00000000
        /*0020*/ 	.short	0x0005
        /*0022*/ 	.short	0x0018
        /*0024*/ 	.byte	0x00, 0xf5, 0x21, 0x00


	//----- nvinfo : EIATTR_KPARAM_INFO
	.align		4
.L_41:
        /*0028*/ 	.byte	0x04, 0x17
        /*002a*/ 	.short	(.L_43 - .L_42)
.L_42:
        /*002c*/ 	.word	0x00000000
        /*0030*/ 	.short	0x0004
        /*0032*/ 	.short	0x0010
        /*0034*/ 	.byte	0x00, 0xf0, 0x11, 0x00


	//----- nvinfo : EIATTR_KPARAM_INFO
	.align		4
.L_43:
        /*0038*/ 	.byte	0x04, 0x17
        /*003a*/ 	.short	(.L_45 - .L_44)
.L_44:
        /*003c*/ 	.word	0x00000000
        /*0040*/ 	.short	0x0003
        /*0042*/ 	.short	0x000c
        /*0044*/ 	.byte	0x00, 0xf0, 0x11, 0x00


	//----- nvinfo : EIATTR_KPARAM_INFO
	.align		4
.L_45:
        /*0048*/ 	.byte	0x04, 0x17
        /*004a*/ 	.short	(.L_47 - .L_46)
.L_46:
        /*004c*/ 	.word	0x00000000
        /*0050*/ 	.short	0x0002
        /*0052*/ 	.short	0x0008
        /*0054*/ 	.byte	0x00, 0xf0, 0x11, 0x00


	//----- nvinfo : EIATTR_KPARAM_INFO
	.align		4
.L_47:
        /*0058*/ 	.byte	0x04, 0x17
        /*005a*/ 	.short	(.L_49 - .L_48)
.L_48:
        /*005c*/ 	.word	0x00000000
        /*0060*/ 	.short	0x0001
        /*0062*/ 	.short	0x0004
        /*0064*/ 	.byte	0x00, 0xf0, 0x11, 0x00


	//----- nvinfo : EIATTR_KPARAM_INFO
	.align		4
.L_49:
        /*0068*/ 	.byte	0x04, 0x17
        /*006a*/ 	.short	(.L_51 - .L_50)
.L_50:
        /*006c*/ 	.word	0x00000000
        /*0070*/ 	.short	0x0000
        /*0072*/ 	.short	0x0000
        /*0074*/ 	.byte	0x00, 0xf0, 0x11, 0x00


	//----- nvinfo : EIATTR_SPARSE_MMA_MASK
	.align		4
.L_51:
        /*0078*/ 	.byte	0x03, 0x50
        /*007a*/ 	.short	0x0000


	//----- nvinfo : EIATTR_MAXREG_COUNT
	.align		4
        /*007c*/ 	.byte	0x03, 0x1b
        /*007e*/ 	.short	0x00ff


	//----- nvinfo : EIATTR_MERCURY_ISA_VERSION
	.align		4
        /*0080*/ 	.byte	0x03, 0x5f
        /*0082*/ 	.short	0x0101


	//----- nvinfo : EIATTR_VRC_CTA_INIT_COUNT
	.align		4
        /*0084*/ 	.byte	0x02, 0x4a
	.zero		1
	.zero		1


	//----- nvinfo : EIATTR_EXIT_INSTR_OFFSETS
	.align		4
        /*0088*/ 	.byte	0x04, 0x1c
        /*008a*/ 	.short	(.L_53 - .L_52)


	//   ....[0]....
.L_52:
        /*008c*/ 	.word	0x00000050


	//   ....[1]....
        /*0090*/ 	.word	0x00000610


	//   ....[2]....
        /*0094*/ 	.word	0x000007c0


	//----- nvinfo : EIATTR_CRS_STACK_SIZE
	.align		4
.L_53:
        /*0098*/ 	.byte	0x04, 0x1e
        /*009a*/ 	.short	(.L_55 - .L_54)
.L_54:
        /*009c*/ 	.word	0x00000000


	//----- nvinfo : EIATTR_CBANK_PARAM_SIZE
	.align		4
.L_55:
        /*00a0*/ 	.byte	0x03, 0x19
        /*00a2*/ 	.short	0x0024


	//----- nvinfo : EIATTR_PARAM_CBANK
	.align		4
        /*00a4*/ 	.byte	0x04, 0x0a
        /*00a6*/ 	.short	(.L_57 - .L_56)
	.align		4
.L_56:
        /*00a8*/ 	.word	index@(.nv.constant0._Z19column_CalKernelGPUiiiiiPii)
        /*00ac*/ 	.short	0x0380
        /*00ae*/ 	.short	0x0024


	//----- nvinfo : EIATTR_SW_WAR
	.align		4
.L_57:
        /*00b0*/ 	.byte	0x04, 0x36
        /*00b2*/ 	.short	(.L_59 - .L_58)
.L_58:
        /*00b4*/ 	.word	0x00000008
.L_59:


//--------------------- .nv.callgraph             --------------------------
	.section	.nv.callgraph,"",@"SHT_CUDA_CALLGRAPH"
	.align	4
	.sectionentsize	8
	.align		4
        /*0000*/ 	.word	0x00000000
	.align		4
        /*0004*/ 	.word	0xffffffff
	.align		4
        /*0008*/ 	.word	0x00000000
	.align		4
        /*000c*/ 	.word	0xfffffffe
	.align		4
        /*0010*/ 	.word	0x00000000
	.align		4
        /*0014*/ 	.word	0xfffffffd
	.align		4
        /*0018*/ 	.word	0x00000000
	.align		4
        /*001c*/ 	.word	0xfffffffc


//--------------------- .text._Z16rwo_CalKernelGPUiiiiiPii --------------------------
	.section	.text._Z16rwo_CalKernelGPUiiiiiPii,"ax",@progbits
	.align	128
.text._Z16rwo_CalKernelGPUiiiiiPii:
        .type           _Z16rwo_CalKernelGPUiiiiiPii,@function
        .size           _Z16rwo_CalKernelGPUiiiiiPii,(.L_x_28 - _Z16rwo_CalKernelGPUiiiiiPii)
        .other          _Z16rwo_CalKernelGPUiiiiiPii,@"STO_CUDA_ENTRY STV_DEFAULT"
_Z16rwo_CalKernelGPUiiiiiPii:
[----:B------:R-:W-:Y:S01]  /*0000*/  LDC R1, c[0x0][0x37c] ;  /* 0x0000df00ff017b82 */ /* 0x000fe20000000800 */
[----:B------:R-:W0:Y:S02]  /*0010*/  LDCU UR4, c[0x0][0x380] ;  /* 0x00007000ff0477ac */ /* 0x000e240008000800 */
[----:B0-----:R-:W-:-:S05]  /*0020*/  IMAD.U32 R10, RZ, RZ, UR4 ;  /* 0x00000004ff0a7e24 */ /* 0x001fca000f8e00ff */
[----:B------:R-:W-:-:S13]  /*0030*/  ISETP.GE.AND P0, PT, R10, 0x1, PT ;  /* 0x000000010a00780c */ /* 0x000fda0003f06270 */
[----:B------:R-:W-:Y:S05]  /*0040*/  @!P0 EXIT ;  /* 0x000000000000894d */ /* 0x000fea0003800000 */
[----:B------:R-:W0:Y:S01]  /*0050*/  S2R R5, SR_TID.X ;  /* 0x0000000000057919 */ /* 0x000e220000002100 */
[----:B------:R-:W1:Y:S01]  /*0060*/  S2UR UR4, SR_CTAID.X ;  /* 0x00000000000479c3 */ /* 0x000e620000002500 */
[----:B------:R-:W1:Y:S01]  /*0070*/  LDCU.64 UR6, c[0x0][0x388] ;  /* 0x00007100ff0677ac */ /* 0x000e620008000a00 */
[C---:B------:R-:W-:Y:S01]  /*0080*/  ISETP.GE.U32.AND P0, PT, R10.reuse, 0x4, PT ;  /* 0x000000040a00780c */ /* 0x040fe20003f06070 */
[----:B------:R-:W-:Y:S01]  /*0090*/  IMAD.MOV.U32 R13, RZ, RZ, RZ ;  /* 0x000000ffff0d7224 */ /* 0x000fe200078e00ff */
[----:B------:R-:W-:Y:S01]  /*00a0*/  LOP3.LUT R12, R10, 0x3, RZ, 0xc0, !PT ;  /* 0x000000030a0c7812 */ /* 0x000fe200078ec0ff */
[----:B------:R-:W2:Y:S03]  /*00b0*/  LDCU UR10, c[0x0][0x3a0] ;  /* 0x00007400ff0a77ac */ /* 0x000ea60008000800 */
[----:B------:R-:W3:Y:S01]  /*00c0*/  S2UR UR5, SR_CTAID.Y ;  /* 0x00000000000579c3 */ /* 0x000ee20000002600 */
[----:B------:R-:W4:Y:S07]  /*00d0*/  LDCU.64 UR8, c[0x0][0x358] ;  /* 0x00006b00ff0877ac */ /* 0x000f2e0008000a00 */
[----:B------:R-:W5:Y:S01]  /*00e0*/  LDC.64 R2, c[0x0][0x398] ;  /* 0x0000e600ff027b82 */ /* 0x000f620000000a00 */
[----:B--2---:R-:W-:Y:S01]  /*00f0*/  IMAD.U32 R11, RZ, RZ, UR10 ;  /* 0x0000000aff0b7e24 */ /* 0x004fe2000f8e00ff */
[----:B-1----:R-:W-:-:S06]  /*0100*/  UIADD3 UR4, UPT, UPT, UR4, UR6, URZ ;  /* 0x0000000604047290 */ /* 0x002fcc000fffe0ff */
[----:B0-----:R-:W-:Y:S01]  /*0110*/  IMAD R0, R10, UR4, R5 ;  /* 0x000000040a007c24 */ /* 0x001fe2000f8e0205 */
[----:B---3--:R-:W-:-:S03]  /*0120*/  UIADD3 UR4, UPT, UPT, UR5, UR7, URZ ;  /* 0x0000000705047290 */ /* 0x008fc6000fffe0ff */
[----:B------:R-:W-:-:S04]  /*0130*/  IMAD R5, R0, 0x1b58, R11 ;  /* 0x00001b5800057824 */ /* 0x000fc800078e020b */
[----:B-----5:R-:W-:Y:S01]  /*0140*/  IMAD.WIDE R2, R5, 0x4, R2 ;  /* 0x0000000405027825 */ /* 0x020fe200078e0202 */
[----:B----4-:R-:W-:Y:S06]  /*0150*/  @!P0 BRA `(.L_x_0) ;  /* 0x0000000000ec8947 */ /* 0x010fec0003800000 */
[----:B------:R-:W0:Y:S01]  /*0160*/  LDC R14, c[0x0][0x380] ;  /* 0x0000e000ff0e7b82 */ /* 0x000e220000000800 */
[----:B------:R-:W-:Y:S01]  /*0170*/  HFMA2 R15, -RZ, RZ, 0, 0 ;  /* 0x00000000ff0f7431 */ /* 0x000fe200000001ff */
[----:B------:R-:W-:Y:S01]  /*0180*/  LOP3.LUT R13, R10, 0x7ffffffc, RZ, 0xc0, !PT ;  /* 0x7ffffffc0a0d7812 */ /* 0x000fe200078ec0ff */
[----:B------:R-:W1:Y:S05]  /*0190*/  LDCU UR5, c[0x0][0x390] ;  /* 0x00007200ff0577ac */ /* 0x000e6a0008000800 */
[----:B------:R-:W2:Y:S08]  /*01a0*/  LDC R11, c[0x0][0x3a0] ;  /* 0x0000e800ff0b7b82 */ /* 0x000eb00000000800 */
[----:B------:R-:W3:Y:S02]  /*01b0*/  LDC.64 R4, c[0x0][0x398] ;  /* 0x0000e600ff047b82 */ /* 0x000ee40000000a00 */
.L_x_9:
[----:B0-----:R-:W-:Y:S01]  /*01c0*/  IMAD.MOV.U32 R10, RZ, RZ, R14 ;  /* 0x000000ffff0a7224 */ /* 0x001fe200078e000e */
[----:B------:R-:W-:Y:S03]  /*01d0*/  BSSY.RECONVERGENT B0, `(.L_x_1) ;  /* 0x0000017000007945 */ /* 0x000fe60003800200 */
[----:B-123--:R-:W-:Y:S02]  /*01e0*/  IMAD R9, R10, UR4, R15 ;  /* 0x000000040a097c24 */ /* 0x00efe4000f8e020f */
[----:B------:R-:W-:-:S03]  /*01f0*/  VIADD R15, R15, 0x4 ;  /* 0x000000040f0f7836 */ /* 0x000fc60000000000 */
[----:B------:R-:W-:Y:S02]  /*0200*/  VIMNMX R6, PT, PT, R0, R9, !PT ;  /* 0x0000000900067248 */ /* 0x000fe40007fe0100 */
[--C-:B------:R-:W-:Y:S02]  /*0210*/  VIADDMNMX R7, R9, 0x1, R0.reuse, !PT ;  /* 0x0000000109077846 */ /* 0x100fe40007800100 */
[----:B-1----:R-:W-:Y:S02]  /*0220*/  ISETP.GT.AND P4, PT, R6, UR5, PT ;  /* 0x0000000506007c0c */ /* 0x002fe4000bf84270 */
[----:B------:R-:W-:Y:S01]  /*0230*/  ISETP.GT.AND P0, PT, R7, UR5, PT ;  /* 0x0000000507007c0c */ /* 0x000fe2000bf04270 */
[--C-:B--2---:R-:W-:Y:S01]  /*0240*/  IMAD R7, R11, 0x1b58, R9.reuse ;  /* 0x00001b580b077824 */ /* 0x104fe200078e0209 */
[C-C-:B------:R-:W-:Y:S02]  /*0250*/  VIADDMNMX R8, R9.reuse, 0x2, R0.reuse, !PT ;  /* 0x0000000209087846 */ /* 0x140fe40007800100 */
[----:B------:R-:W-:Y:S01]  /*0260*/  VIADDMNMX R6, R9, 0x3, R0, !PT ;  /* 0x0000000309067846 */ /* 0x000fe20007800100 */
[----:B------:R-:W-:Y:S01]  /*0270*/  IMAD R9, R0, 0x1b58, R9 ;  /* 0x00001b5800097824 */ /* 0x000fe200078e0209 */
[----:B------:R-:W-:-:S02]  /*0280*/  ISETP.GT.AND P1, PT, R8, UR5, PT ;  /* 0x0000000508007c0c */ /* 0x000fc4000bf24270 */
[----:B------:R-:W-:Y:S01]  /*0290*/  ISETP.GT.AND P2, PT, R6, UR5, PT ;  /* 0x0000000506007c0c */ /* 0x000fe2000bf44270 */
[----:B---3--:R-:W-:Y:S01]  /*02a0*/  IMAD.WIDE R6, R7, 0x4, R4 ;  /* 0x0000000407067825 */ /* 0x008fe200078e0204 */
[----:B------:R-:W-:-:S03]  /*02b0*/  ISETP.NE.AND P3, PT, R15, R13, PT ;  /* 0x0000000d0f00720c */ /* 0x000fc60003f65270 */
[----:B------:R-:W-:Y:S01]  /*02c0*/  IMAD.WIDE R8, R9, 0x4, R4 ;  /* 0x0000000409087825 */ /* 0x000fe200078e0204 */
[----:B------:R-:W-:Y:S09]  /*02d0*/  @P4 BRA `(.L_x_2) ;  /* 0x0000000000184947 */ /* 0x000ff20003800000 */
[----:B------:R-:W2:Y:S04]  /*02e0*/  LDG.E R16, desc[UR8][R2.64] ;  /* 0x0000000802107981 */ /* 0x000ea8000c1e1900 */
[----:B------:R-:W2:Y:S04]  /*02f0*/  LDG.E R17, desc[UR8][R6.64] ;  /* 0x0000000806117981 */ /* 0x000ea8000c1e1900 */
[----:B------:R-:W3:Y:S01]  /*0300*/  LDG.E R18, desc[UR8][R8.64] ;  /* 0x0000000808127981 */ /* 0x000ee2000c1e1900 */
[----:B--2---:R-:W-:-:S04]  /*0310*/  IADD3 R17, PT, PT, R16, R17, RZ ;  /* 0x0000001110117210 */ /* 0x004fc80007ffe0ff */
[----:B---3--:R-:W-:-:S13]  /*0320*/  ISETP.GE.AND P4, PT, R17, R18, PT ;  /* 0x000000121100720c */ /* 0x008fda0003f86270 */
[----:B------:R0:W-:Y:S02]  /*0330*/  @!P4 STG.E desc[UR8][R8.64], R17 ;  /* 0x000000110800c986 */ /* 0x0001e4000c101908 */
.L_x_2:
[----:B------:R-:W-:Y:S05]  /*0340*/  BSYNC.RECONVERGENT B0 ;  /* 0x0000000000007941 */ /* 0x000fea0003800200 */
.L_x_1:
[----:B------:R-:W-:Y:S04]  /*0350*/  BSSY.RECONVERGENT B0, `(.L_x_3) ;  /* 0x0000008000007945 */ /* 0x000fe80003800200 */
[----:B------:R-:W-:Y:S05]  /*0360*/  @P0 BRA `(.L_x_4) ;  /* 0x0000000000180947 */ /* 0x000fea0003800000 */
[----:B------:R-:W2:Y:S04]  /*0370*/  LDG.E R16, desc[UR8][R2.64] ;  /* 0x0000000802107981 */ /* 0x000ea8000c1e1900 */
[----:B0-----:R-:W2:Y:S04]  /*0380*/  LDG.E R17, desc[UR8][R6.64+0x4] ;  /* 0x0000040806117981 */ /* 0x001ea8000c1e1900 */
[----:B------:R-:W3:Y:S01]  /*0390*/  LDG.E R18, desc[UR8][R8.64+0x4] ;  /* 0x0000040808127981 */ /* 0x000ee2000c1e1900 */
[----:B--2---:R-:W-:-:S05]  /*03a0*/  IMAD.IADD R17, R16, 0x1, R17 ;  /* 0x0000000110117824 */ /* 0x004fca00078e0211 */
[----:B---3--:R-:W-:-:S13]  /*03b0*/  ISETP.GE.AND P0, PT, R17, R18, PT ;  /* 0x000000121100720c */ /* 0x008fda0003f06270 */
[----:B------:R1:W-:Y:S02]  /*03c0*/  @!P0 STG.E desc[UR8][R8.64+0x4], R17 ;  /* 0x0000041108008986 */ /* 0x0003e4000c101908 */
.L_x_4:
[----:B------:R-:W-:Y:S05]  /*03d0*/  BSYNC.RECONVERGENT B0 ;  /* 0x0000000000007941 */ /* 0x000fea0003800200 */
.L_x_3:
[----:B------:R-:W-:Y:S04]  /*03e0*/  BSSY.RECONVERGENT B0, `(.L_x_5) ;  /* 0x0000008000007945 */ /* 0x000fe80003800200 */
[----:B------:R-:W-:Y:S05]  /*03f0*/  @P1 BRA `(.L_x_6) ;  /* 0x0000000000181947 */ /* 0x000fea0003800000 */
[----:B------:R-:W2:Y:S04]  /*0400*/  LDG.E R16, desc[UR8][R2.64] ;  /* 0x0000000802107981 */ /* 0x000ea8000c1e1900 */
[----:B01----:R-:W2:Y:S04]  /*0410*/  LDG.E R17, desc[UR8][R6.64+0x8] ;  /* 0x0000080806117981 */ /* 0x003ea8000c1e1900 */
[----:B------:R-:W3:Y:S01]  /*0420*/  LDG.E R18, desc[UR8][R8.64+0x8] ;  /* 0x0000080808127981 */ /* 0x000ee2000c1e1900 */
[----:B--2---:R-:W-:-:S05]  /*0430*/  IMAD.IADD R17, R16, 0x1, R17 ;  /* 0x0000000110117824 */ /* 0x004fca00078e0211 */
[----:B---3--:R-:W-:-:S13]  /*0440*/  ISETP.GE.AND P0, PT, R17, R18, PT ;  /* 0x000000121100720c */ /* 0x008fda0003f06270 */
[----:B------:R2:W-:Y:S02]  /*0450*/  @!P0 STG.E desc[UR8][R8.64+0x8], R17 ;  /* 0x0000081108008986 */ /* 0x0005e4000c101908 */
.L_x_6:
[----:B------:R-:W-:Y:S05]  /*0460*/  BSYNC.RECONVERGENT B0 ;  /* 0x0000000000007941 */ /* 0x000fea0003800200 */
.L_x_5:
[----:B------:R-:W-:Y:S04]  /*0470*/  BSSY.RECONVERGENT B0, `(.L_x_7) ;  /* 0x0000008000007945 */ /* 0x000fe80003800200 */
[----:B------:R-:W-:Y:S05]  /*0480*/  @P2 BRA `(.L_x_8) ;  /* 0x0000000000182947 */ /* 0x000fea0003800000 */
[----:B------:R-:W3:Y:S04]  /*0490*/  LDG.E R7, desc[UR8][R6.64+0xc] ;  /* 0x00000c0806077981 */ /* 0x000ee8000c1e1900 */
[----:B------:R-:W3:Y:S04]  /*04a0*/  LDG.E R16, desc[UR8][R2.64] ;  /* 0x0000000802107981 */ /* 0x000ee8000c1e1900 */
[----:B012---:R-:W2:Y:S01]  /*04b0*/  LDG.E R17, desc[UR8][R8.64+0xc] ;  /* 0x00000c0808117981 */ /* 0x007ea2000c1e1900 */
[----:B---3--:R-:W-:-:S04]  /*04c0*/  IADD3 R16, PT, PT, R16, R7, RZ ;  /* 0x0000000710107210 */ /* 0x008fc80007ffe0ff */
[----:B--2---:R-:W-:-:S13]  /*04d0*/  ISETP.GE.AND P0, PT, R16, R17, PT ;  /* 0x000000111000720c */ /* 0x004fda0003f06270 */
[----:B------:R3:W-:Y:S02]  /*04e0*/  @!P0 STG.E desc[UR8][R8.64+0xc], R16 ;  /* 0x00000c1008008986 */ /* 0x0007e4000c101908 */
.L_x_8:
[----:B------:R-:W-:Y:S05]  /*04f0*/  BSYNC.RECONVERGENT B0 ;  /* 0x0000000000007941 */ /* 0x000fea0003800200 */
.L_x_7:
[----:B------:R-:W-:Y:S05]  /*0500*/  @P3 BRA `(.L_x_9) ;  /* 0xfffffffc002c3947 */ /* 0x000fea000383ffff */
.L_x_0:
[----:B------:R-:W-:-:S13]  /*0510*/  ISETP.NE.AND P0, PT, R12, RZ, PT ;  /* 0x000000ff0c00720c */ /* 0x000fda0003f05270 */
[----:B------:R-:W-:Y:S05]  /*0520*/  @!P0 EXIT ;  /* 0x000000000000894d */ /* 0x000fea0003800000 */
[----:B------:R-:W4:Y:S01]  /*0530*/  LDC.64 R4, c[0x0][0x398] ;  /* 0x0000e600ff047b82 */ /* 0x000f220000000a00 */
[----:B------:R-:W-:Y:S01]  /*0540*/  IMAD R13, R10, UR4, R13 ;  /* 0x000000040a0d7c24 */ /* 0x000fe2000f8e020d */
[----:B------:R-:W0:Y:S01]  /*0550*/  LDCU UR5, c[0x0][0x390] ;  /* 0x00007200ff0577ac */ /* 0x000e220008000800 */
[----:B------:R-:W-:Y:S02]  /*0560*/  IMAD.MOV R12, RZ, RZ, -R12 ;  /* 0x000000ffff0c7224 */ /* 0x000fe400078e0a0c */
[--C-:B------:R-:W-:Y:S02]  /*0570*/  IMAD R15, R11, 0x1b58, R13.reuse ;  /* 0x00001b580b0f7824 */ /* 0x100fe400078e020d */
[----:B------:R-:W-:-:S07]  /*0580*/  IMAD R11, R0, 0x1b58, R13 ;  /* 0x00001b58000b7824 */ /* 0x000fce00078e020d */
.L_x_12:
[----:B------:R-:W-:Y:S01]  /*0590*/  VIMNMX R6, PT, PT, R0, R13, !PT ;  /* 0x0000000d00067248 */ /* 0x000fe20007fe0100 */
[----:B------:R-:W-:Y:S01]  /*05a0*/  VIADD R12, R12, 0x1 ;  /* 0x000000010c0c7836 */ /* 0x000fe20000000000 */
[----:B------:R-:W-:Y:S01]  /*05b0*/  BSSY.RECONVERGENT B0, `(.L_x_10) ;  /* 0x000000d000007945 */ /* 0x000fe20003800200 */
[----:B------:R-:W-:Y:S02]  /*05c0*/  IADD3 R13, PT, PT, R13, 0x1, RZ ;  /* 0x000000010d0d7810 */ /* 0x000fe40007ffe0ff */
[----:B0-----:R-:W-:Y:S02]  /*05d0*/  ISETP.GT.AND P0, PT, R6, UR5, PT ;  /* 0x0000000506007c0c */ /* 0x001fe4000bf04270 */
[----:B------:R-:W-:-:S11]  /*05e0*/  ISETP.NE.AND P1, PT, R12, RZ, PT ;  /* 0x000000ff0c00720c */ /* 0x000fd60003f25270 */
[----:B------:R-:W-:Y:S05]  /*05f0*/  @P0 BRA `(.L_x_11) ;  /* 0x0000000000200947 */ /* 0x000fea0003800000 */
[--C-:B----4-:R-:W-:Y:S01]  /*0600*/  IMAD.WIDE R6, R15, 0x4, R4.reuse ;  /* 0x000000040f067825 */ /* 0x110fe200078e0204 */
[----:B------:R-:W4:Y:S03]  /*0610*/  LDG.E R10, desc[UR8][R2.64] ;  /* 0x00000008020a7981 */ /* 0x000f26000c1e1900 */
[----:B-123--:R-:W-:Y:S02]  /*0620*/  IMAD.WIDE R8, R11, 0x4, R4 ;  /* 0x000000040b087825 */ /* 0x00efe400078e0204 */
[----:B------:R-:W4:Y:S04]  /*0630*/  LDG.E R7, desc[UR8][R6.64] ;  /* 0x0000000806077981 */ /* 0x000f28000c1e1900 */
[----:B------:R-:W2:Y:S01]  /*0640*/  LDG.E R14, desc[UR8][R8.64] ;  /* 0x00000008080e7981 */ /* 0x000ea2000c1e1900 */
[----:B----4-:R-:W-:-:S05]  /*0650*/  IMAD.IADD R17, R10, 0x1, R7 ;  /* 0x000000010a117824 */ /* 0x010fca00078e0207 */
[----:B--2---:R-:W-:-:S13]  /*0660*/  ISETP.GE.AND P0, PT, R17, R14, PT ;  /* 0x0000000e1100720c */ /* 0x004fda0003f06270 */
[----:B------:R0:W-:Y:S02]  /*0670*/  @!P0 STG.E desc[UR8][R8.64], R17 ;  /* 0x0000001108008986 */ /* 0x0001e4000c101908 */
.L_x_11:
[----:B------:R-:W-:Y:S05]  /*0680*/  BSYNC.RECONVERGENT B0 ;  /* 0x0000000000007941 */ /* 0x000fea0003800200 */
.L_x_10:
[----:B------:R-:W-:Y:S01]  /*0690*/  VIADD R11, R11, 0x1 ;  /* 0x000000010b0b7836 */ /* 0x000fe20000000000 */
[----:B------:R-:W-:Y:S01]  /*06a0*/  IADD3 R15, PT, PT, R15, 0x1, RZ ;  /* 0x000000010f0f7810 */ /* 0x000fe20007ffe0ff */
[----:B------:R-:W-:Y:S06]  /*06b0*/  @P1 BRA `(.L_x_12) ;  /* 0xfffffffc00b41947 */ /* 0x000fec000383ffff */
[----:B------:R-:W-:Y:S05]  /*06c0*/  EXIT ;  /* 0x000000000000794d */ /* 0x000fea0003800000 */
.L_x_13:
[----:B------:R-:W-:-:S00]  /*06d0*/  BRA `(.L_x_13) ;  /* 0xfffffffc00fc7947 */ /* 0x000fc0000383ffff */
[----:B------:R-:W-:-:S00]  /*06e0*/  NOP ;  /* 0x0000000000007918 */ /* 0x000fc00000000000 */
        /* <DEDUP_REMOVED lines=9> */
.L_x_28:


//--------------------- .text._Z19column_CalKernelGPUiiiiiPii --------------------------
	.section	.text._Z19column_CalKernelGPUiiiiiPii,"ax",@progbits
	.align	128
.text._Z19column_CalKernelGPUiiiiiPii:
        .type           _Z19column_CalKernelGPUiiiiiPii,@function
        .size           _Z19column_CalKernelGPUiiiiiPii,(.L_x_29 - _Z19column_CalKernelGPUiiiiiPii)
        .other          _Z19column_CalKernelGPUiiiiiPii,@"STO_CUDA_ENTRY STV_DEFAULT"
_Z19column_CalKernelGPUiiiiiPii:
[----:B------:R-:W-:Y:S08]  /*0000*/  LDC R1, c[0x0][0x37c] ;  /* 0x0000df00ff017b82 */ /* 0x000ff00000000800 */
[----:B------:R-:W0:Y:S08]  /*0010*/  LDC R10, c[0x0][0x380] ;  /* 0x0000e000ff0a7b82 */ /* 0x000e300000000800 */
[----:B------:R-:W1:Y:S08]  /*0020*/  S2UR UR4, SR_CTAID.X ;  /* 0x00000000000479c3 */ /* 0x000e700000002500 */
[----:B------:R-:W2:Y:S01]  /*0030*/  S2UR UR5, SR_CTAID.Y ;  /* 0x00000000000579c3 */ /* 0x000ea20000002600 */
[----:B0-----:R-:W-:-:S13]  /*0040*/  ISETP.GE.AND P0, PT, R10, 0x1, PT ;  /* 0x000000010a00780c */ /* 0x001fda0003f06270 */
[----:B-12---:R-:W-:Y:S05]  /*0050*/  @!P0 EXIT ;  /* 0x000000000000894d */ /* 0x006fea0003800000 */
[----:B------:R-:W0:Y:S01]  /*0060*/  S2R R13, SR_TID.X ;  /* 0x00000000000d7919 */ /* 0x000e220000002100 */
[----:B------:R-:W1:Y:S01]  /*0070*/  LDCU.64 UR6, c[0x0][0x388] ;  /* 0x00007100ff0677ac */ /* 0x000e620008000a00 */
[----:B------:R-:W2:Y:S01]  /*0080*/  LDC R11, c[0x0][0x3a0] ;  /* 0x0000e800ff0b7b82 */ /* 0x000ea20000000800 */
[C---:B------:R-:W-:Y:S01]  /*0090*/  ISETP.GE.U32.AND P0, PT, R10.reuse, 0x4, PT ;  /* 0x000000040a00780c */ /* 0x040fe20003f06070 */
[----:B------:R-:W-:Y:S01]  /*00a0*/  IMAD.MOV.U32 R6, RZ, RZ, RZ ;  /* 0x000000ffff067224 */ /* 0x000fe200078e00ff */
[----:B------:R-:W3:Y:S01]  /*00b0*/  LDCU.64 UR8, c[0x0][0x358] ;  /* 0x00006b00ff0877ac */ /* 0x000ee20008000a00 */
[----:B------:R-:W-:-:S04]  /*00c0*/  LOP3.LUT R8, R10, 0x3, RZ, 0xc0, !PT ;  /* 0x000000030a087812 */ /* 0x000fc800078ec0ff */
[----:B------:R-:W4:Y:S01]  /*00d0*/  LDC.64 R2, c[0x0][0x398] ;  /* 0x0000e600ff027b82 */ /* 0x000f220000000a00 */
[----:B-1----:R-:W-:Y:S02]  /*00e0*/  UIADD3 UR5, UPT, UPT, UR5, UR7, URZ ;  /* 0x0000000705057290 */ /* 0x002fe4000fffe0ff */
[----:B------:R-:W-:-:S06]  /*00f0*/  UIADD3 UR4, UPT, UPT, UR4, UR6, URZ ;  /* 0x0000000604047290 */ /* 0x000fcc000fffe0ff */
[C---:B------:R-:W-:Y:S02]  /*0100*/  IMAD R7, R10.reuse, UR4, RZ ;  /* 0x000000040a077c24 */ /* 0x040fe4000f8e02ff */
[----:B0-----:R-:W-:-:S04]  /*0110*/  IMAD R0, R10, UR5, R13 ;  /* 0x000000050a007c24 */ /* 0x001fc8000f8e020d */
[----:B--2---:R-:W-:-:S04]  /*0120*/  IMAD R5, R11, 0x1b58, R0 ;  /* 0x00001b580b057824 */ /* 0x004fc800078e0200 */
[----:B----4-:R-:W-:Y:S01]  /*0130*/  IMAD.WIDE R2, R5, 0x4, R2 ;  /* 0x0000000405027825 */ /* 0x010fe200078e0202 */
[----:B---3--:R-:W-:Y:S06]  /*0140*/  @!P0 BRA `(.L_x_14) ;  /* 0x00000004002c8947 */ /* 0x008fec0003800000 */
[----:B------:R-:W0:Y:S01]  /*0150*/  LDC.64 R4, c[0x0][0x398] ;  /* 0x0000e600ff047b82 */ /* 0x000e220000000a00 */
[----:B------:R-:W-:Y:S01]  /*0160*/  UIMAD UR4, UR4, 0x1b58, UR5 ;  /* 0x00001b58040478a4 */ /* 0x000fe2000f8e0205 */
[C---:B------:R-:W-:Y:S01]  /*0170*/  IMAD R11, R7.reuse, 0x1b58, R11 ;  /* 0x00001b58070b7824 */ /* 0x040fe200078e020b */
[C---:B------:R-:W-:Y:S01]  /*0180*/  LOP3.LUT R6, R10.reuse, 0x7ffffffc, RZ, 0xc0, !PT ;  /* 0x7ffffffc0a067812 */ /* 0x040fe200078ec0ff */
[----:B------:R-:W-:Y:S01]  /*0190*/  VIADD R9, R7, 0x3 ;  /* 0x0000000307097836 */ /* 0x000fe20000000000 */
[----:B------:R-:W1:Y:S02]  /*01a0*/  LDCU UR5, c[0x0][0x390] ;  /* 0x00007200ff0577ac */ /* 0x000e640008000800 */
[----:B------:R-:W-:Y:S01]  /*01b0*/  IMAD R13, R10, UR4, R13 ;  /* 0x000000040a0d7c24 */ /* 0x000fe2000f8e020d */
[----:B------:R-:W-:Y:S01]  /*01c0*/  IADD3 R11, PT, PT, R11, 0x36b0, RZ ;  /* 0x000036b00b0b7810 */ /* 0x000fe20007ffe0ff */
[----:B------:R-:W-:-:S03]  /*01d0*/  IMAD.MOV R10, RZ, RZ, -R6 ;  /* 0x000000ffff0a7224 */ /* 0x000fc600078e0a06 */
[----:B------:R-:W-:-:S07]  /*01e0*/  IADD3 R13, PT, PT, R13, 0x36b0, RZ ;  /* 0x000036b00d0d7810 */ /* 0x000fce0007ffe0ff */
.L_x_23:
[C-C-:B------:R-:W-:Y:S01]  /*01f0*/  VIADDMNMX R12, R9.reuse, 0xfffffffd, R0.reuse, !PT ;  /* 0xfffffffd090c7846 */ /* 0x140fe20007800100 */
[C---:B-1234-:R-:W-:Y:S01]  /*0200*/  VIADD R15, R9.reuse, 0xfffffffe ;  /* 0xfffffffe090f7836 */ /* 0x05efe20000000000 */
[----:B------:R-:W-:Y:S01]  /*0210*/  VIADDMNMX R14, R9, 0xffffffff, R0, !PT ;  /* 0xffffffff090e7846 */ /* 0x000fe20007800100 */
[----:B------:R-:W-:Y:S01]  /*0220*/  BSSY.RECONVERGENT B0, `(.L_x_15) ;  /* 0x0000014000007945 */ /* 0x000fe20003800200 */
[----:B-1----:R-:W-:Y:S02]  /*0230*/  ISETP.GT.AND P4, PT, R12, UR5, PT ;  /* 0x000000050c007c0c */ /* 0x002fe4000bf84270 */
[C---:B------:R-:W-:Y:S02]  /*0240*/  VIMNMX R16, PT, PT, R0.reuse, R9, !PT ;  /* 0x0000000900107248 */ /* 0x040fe40007fe0100 */
[----:B------:R-:W-:Y:S02]  /*0250*/  VIMNMX R12, PT, PT, R0, R15, !PT ;  /* 0x0000000f000c7248 */ /* 0x000fe40007fe0100 */
[----:B------:R-:W-:-:S02]  /*0260*/  IADD3 R10, PT, PT, R10, 0x4, RZ ;  /* 0x000000040a0a7810 */ /* 0x000fc40007ffe0ff */
[----:B------:R-:W-:Y:S02]  /*0270*/  ISETP.GT.AND P0, PT, R14, UR5, PT ;  /* 0x000000050e007c0c */ /* 0x000fe4000bf04270 */
[----:B------:R-:W-:Y:S02]  /*0280*/  ISETP.GT.AND P1, PT, R16, UR5, PT ;  /* 0x0000000510007c0c */ /* 0x000fe4000bf24270 */
[----:B------:R-:W-:Y:S02]  /*0290*/  ISETP.GT.AND P2, PT, R12, UR5, PT ;  /* 0x000000050c007c0c */ /* 0x000fe4000bf44270 */
[----:B------:R-:W-:Y:S01]  /*02a0*/  ISETP.NE.AND P3, PT, R10, RZ, PT ;  /* 0x000000ff0a00720c */ /* 0x000fe20003f65270 */
[----:B------:R-:W-:-:S12]  /*02b0*/  @P4 BRA `(.L_x_16) ;  /* 0x0000000000284947 */ /* 0x000fd80003800000 */
[----:B------:R-:W-:Y:S01]  /*02c0*/  VIADD R17, R11, 0xffffc950 ;  /* 0xffffc9500b117836 */ /* 0x000fe20000000000 */
[----:B------:R-:W-:Y:S01]  /*02d0*/  IADD3 R15, PT, PT, R13, -0x36b0, RZ ;  /* 0xffffc9500d0f7810 */ /* 0x000fe20007ffe0ff */
[----:B------:R-:W2:Y:S02]  /*02e0*/  LDG.E R19, desc[UR8][R2.64] ;  /* 0x0000000802137981 */ /* 0x000ea4000c1e1900 */
[----:B0-----:R-:W-:-:S04]  /*02f0*/  IMAD.WIDE R16, R17, 0x4, R4 ;  /* 0x0000000411107825 */ /* 0x001fc800078e0204 */
[----:B------:R-:W-:Y:S02]  /*0300*/  IMAD.WIDE R14, R15, 0x4, R4 ;  /* 0x000000040f0e7825 */ /* 0x000fe400078e0204 */
[----:B------:R-:W2:Y:S04]  /*0310*/  LDG.E R16, desc[UR8][R16.64] ;  /* 0x0000000810107981 */ /* 0x000ea8000c1e1900 */
[----:B------:R-:W3:Y:S01]  /*0320*/  LDG.E R12, desc[UR8][R14.64] ;  /* 0x000000080e0c7981 */ /* 0x000ee2000c1e1900 */
[----:B--2---:R-:W-:-:S05]  /*0330*/  IMAD.IADD R19, R16, 0x1, R19 ;  /* 0x0000000110137824 */ /* 0x004fca00078e0213 */
[----:B---3--:R-:W-:-:S13]  /*0340*/  ISETP.GE.AND P4, PT, R19, R12, PT ;  /* 0x0000000c1300720c */ /* 0x008fda0003f86270 */
[----:B------:R1:W-:Y:S02]  /*0350*/  @!P4 STG.E desc[UR8][R14.64], R19 ;  /* 0x000000130e00c986 */ /* 0x0003e4000c101908 */
.L_x_16:
[----:B------:R-:W-:Y:S05]  /*0360*/  BSYNC.RECONVERGENT B0 ;  /* 0x0000000000007941 */ /* 0x000fea0003800200 */
.L_x_15:
[----:B------:R-:W-:Y:S04]  /*0370*/  BSSY.RECONVERGENT B0, `(.L_x_17) ;  /* 0x000000c000007945 */ /* 0x000fe80003800200 */
[----:B------:R-:W-:Y:S05]  /*0380*/  @P2 BRA `(.L_x_18) ;  /* 0x0000000000282947 */ /* 0x000fea0003800000 */
[----:B------:R-:W-:Y:S01]  /*0390*/  IADD3 R17, PT, PT, R11, -0x1b58, RZ ;  /* 0xffffe4a80b117810 */ /* 0x000fe20007ffe0ff */
[----:B-1----:R-:W-:Y:S01]  /*03a0*/  VIADD R15, R13, 0xffffe4a8 ;  /* 0xffffe4a80d0f7836 */ /* 0x002fe20000000000 */
[----:B------:R-:W2:Y:S03]  /*03b0*/  LDG.E R19, desc[UR8][R2.64] ;  /* 0x0000000802137981 */ /* 0x000ea6000c1e1900 */
[----:B0-----:R-:W-:-:S04]  /*03c0*/  IMAD.WIDE R16, R17, 0x4, R4 ;  /* 0x0000000411107825 */ /* 0x001fc800078e0204 */
[----:B------:R-:W-:Y:S02]  /*03d0*/  IMAD.WIDE R14, R15, 0x4, R4 ;  /* 0x000000040f0e7825 */ /* 0x000fe400078e0204 */
[----:B------:R-:W2:Y:S04]  /*03e0*/  LDG.E R16, desc[UR8][R16.64] ;  /* 0x0000000810107981 */ /* 0x000ea8000c1e1900 */
[----:B------:R-:W3:Y:S01]  /*03f0*/  LDG.E R12, desc[UR8][R14.64] ;  /* 0x000000080e0c7981 */ /* 0x000ee2000c1e1900 */
[----:B--2---:R-:W-:-:S04]  /*0400*/  IADD3 R19, PT, PT, R16, R19, RZ ;  /* 0x0000001310137210 */ /* 0x004fc80007ffe0ff */
[----:B---3--:R-:W-:-:S13]  /*0410*/  ISETP.GE.AND P2, PT, R19, R12, PT ;  /* 0x0000000c1300720c */ /* 0x008fda0003f46270 */
[----:B------:R2:W-:Y:S02]  /*0420*/  @!P2 STG.E desc[UR8][R14.64], R19 ;  /* 0x000000130e00a986 */ /* 0x0005e4000c101908 */
.L_x_18:
[----:B------:R-:W-:Y:S05]  /*0430*/  BSYNC.RECONVERGENT B0 ;  /* 0x0000000000007941 */ /* 0x000fea0003800200 */
.L_x_17:
[----:B------:R-:W-:Y:S04]  /*0440*/  BSSY.RECONVERGENT B0, `(.L_x_19) ;  /* 0x000000a000007945 */ /* 0x000fe80003800200 */
[----:B------:R-:W-:Y:S05]  /*0450*/  @P0 BRA `(.L_x_20) ;  /* 0x0000000000200947 */ /* 0x000fea0003800000 */
[--C-:B0-----:R-:W-:Y:S01]  /*0460*/  IMAD.WIDE R16, R11, 0x4, R4.reuse ;  /* 0x000000040b107825 */ /* 0x101fe200078e0204 */
[----:B-12---:R-:W2:Y:S03]  /*0470*/  LDG.E R19, desc[UR8][R2.64] ;  /* 0x0000000802137981 */ /* 0x006ea6000c1e1900 */
[----:B------:R-:W-:Y:S02]  /*0480*/  IMAD.WIDE R14, R13, 0x4, R4 ;  /* 0x000000040d0e7825 */ /* 0x000fe400078e0204 */
[----:B------:R-:W2:Y:S04]  /*0490*/  LDG.E R16, desc[UR8][R16.64] ;  /* 0x0000000810107981 */ /* 0x000ea8000c1e1900 */
[----:B------:R-:W3:Y:S01]  /*04a0*/  LDG.E R12, desc[UR8][R14.64] ;  /* 0x000000080e0c7981 */ /* 0x000ee2000c1e1900 */
[----:B--2---:R-:W-:-:S05]  /*04b0*/  IMAD.IADD R19, R16, 0x1, R19 ;  /* 0x0000000110137824 */ /* 0x004fca00078e0213 */
[----:B---3--:R-:W-:-:S13]  /*04c0*/  ISETP.GE.AND P0, PT, R19, R12, PT ;  /* 0x0000000c1300720c */ /* 0x008fda0003f06270 */
[----:B------:R3:W-:Y:S02]  /*04d0*/  @!P0 STG.E desc[UR8][R14.64], R19 ;  /* 0x000000130e008986 */ /* 0x0007e4000c101908 */
.L_x_20:
[----:B------:R-:W-:Y:S05]  /*04e0*/  BSYNC.RECONVERGENT B0 ;  /* 0x0000000000007941 */ /* 0x000fea0003800200 */
.L_x_19:
[----:B------:R-:W-:Y:S04]  /*04f0*/  BSSY.RECONVERGENT B0, `(.L_x_21) ;  /* 0x000000c000007945 */ /* 0x000fe80003800200 */
[----:B------:R-:W-:Y:S05]  /*0500*/  @P1 BRA `(.L_x_22) ;  /* 0x0000000000281947 */ /* 0x000fea0003800000 */
[----:B------:R-:W-:Y:S01]  /*0510*/  IADD3 R17, PT, PT, R11, 0x1b58, RZ ;  /* 0x00001b580b117810 */ /* 0x000fe20007ffe0ff */
[----:B-123--:R-:W-:Y:S01]  /*0520*/  VIADD R15, R13, 0x1b58 ;  /* 0x00001b580d0f7836 */ /* 0x00efe20000000000 */
        /* <DEDUP_REMOVED lines=8> */
.L_x_22:
[----:B------:R-:W-:Y:S05]  /*05b0*/  BSYNC.RECONVERGENT B0 ;  /* 0x0000000000007941 */ /* 0x000fea0003800200 */
.L_x_21:
[----:B------:R-:W-:Y:S01]  /*05c0*/  VIADD R13, R13, 0x6d60 ;  /* 0x00006d600d0d7836 */ /* 0x000fe20000000000 */
[----:B------:R-:W-:Y:S01]  /*05d0*/  IADD3 R11, PT, PT, R11, 0x6d60, RZ ;  /* 0x00006d600b0b7810 */ /* 0x000fe20007ffe0ff */
[----:B------:R-:W-:Y:S01]  /*05e0*/  VIADD R9, R9, 0x4 ;  /* 0x0000000409097836 */ /* 0x000fe20000000000 */
[----:B------:R-:W-:Y:S06]  /*05f0*/  @P3 BRA `(.L_x_23) ;  /* 0xfffffff800fc3947 */ /* 0x000fec000383ffff */
.L_x_14:
[----:B------:R-:W-:-:S13]  /*0600*/  ISETP.NE.AND P0, PT, R8, RZ, PT ;  /* 0x000000ff0800720c */ /* 0x000fda0003f05270 */
[----:B------:R-:W-:Y:S05]  /*0610*/  @!P0 EXIT ;  /* 0x000000000000894d */ /* 0x000fea0003800000 */
[----:B------:R-:W1:Y:S01]  /*0620*/  LDC R12, c[0x0][0x3a0] ;  /* 0x0000e800ff0c7b82 */ /* 0x000e620000000800 */
[----:B------:R-:W-:Y:S01]  /*0630*/  IADD3 R11, PT, PT, R7, R6, RZ ;  /* 0x00000006070b7210 */ /* 0x000fe20007ffe0ff */
[----:B------:R-:W-:Y:S01]  /*0640*/  IMAD.MOV R10, RZ, RZ, -R8 ;  /* 0x000000ffff0a7224 */ /* 0x000fe200078e0a08 */
[----:B------:R-:W1:Y:S03]  /*0650*/  LDCU UR4, c[0x0][0x390] ;  /* 0x00007200ff0477ac */ /* 0x000e660008000800 */
[C---:B------:R-:W-:Y:S02]  /*0660*/  IMAD R13, R11.reuse, 0x1b58, R0 ;  /* 0x00001b580b0d7824 */ /* 0x040fe400078e0200 */
[----:B0-----:R-:W0:Y:S01]  /*0670*/  LDC.64 R4, c[0x0][0x398] ;  /* 0x0000e600ff047b82 */ /* 0x001e220000000a00 */
[----:B-1234-:R-:W-:-:S07]  /*0680*/  IMAD R15, R11, 0x1b58, R12 ;  /* 0x00001b580b0f7824 */ /* 0x01efce00078e020c */
.L_x_26:
[----:B------:R-:W-:Y:S01]  /*0690*/  VIMNMX R6, PT, PT, R0, R11, !PT ;  /* 0x0000000b00067248 */ /* 0x000fe20007fe0100 */
[----:B------:R-:W-:Y:S01]  /*06a0*/  BSSY.RECONVERGENT B0, `(.L_x_24) ;  /* 0x000000e000007945 */ /* 0x000fe20003800200 */
[----:B------:R-:W-:Y:S01]  /*06b0*/  IADD3 R10, PT, PT, R10, 0x1, RZ ;  /* 0x000000010a0a7810 */ /* 0x000fe20007ffe0ff */
[----:B------:R-:W-:Y:S01]  /*06c0*/  VIADD R11, R11, 0x1 ;  /* 0x000000010b0b7836 */ /* 0x000fe20000000000 */
[----:B------:R-:W-:Y:S02]  /*06d0*/  ISETP.GT.AND P0, PT, R6, UR4, PT ;  /* 0x0000000406007c0c */ /* 0x000fe4000bf04270 */
[----:B------:R-:W-:-:S11]  /*06e0*/  ISETP.NE.AND P1, PT, R10, RZ, PT ;  /* 0x000000ff0a00720c */ /* 0x000fd60003f25270 */
[----:B-1----:R-:W-:Y:S05]  /*06f0*/  @P0 BRA `(.L_x_25) ;  /* 0x0000000000200947 */ /* 0x002fea0003800000 */
[--C-:B0-----:R-:W-:Y:S01]  /*0700*/  IMAD.WIDE R6, R15, 0x4, R4.reuse ;  /* 0x000000040f067825 */ /* 0x101fe200078e0204 */
[----:B------:R-:W2:Y:S03]  /*0710*/  LDG.E R17, desc[UR8][R2.64] ;  /* 0x0000000802117981 */ /* 0x000ea6000c1e1900 */
[----:B------:R-:W-:Y:S02]  /*0720*/  IMAD.WIDE R8, R13, 0x4, R4 ;  /* 0x000000040d087825 */ /* 0x000fe400078e0204 */
[----:B------:R-:W2:Y:S04]  /*0730*/  LDG.E R6, desc[UR8][R6.64] ;  /* 0x0000000806067981 */ /* 0x000ea8000c1e1900 */
[----:B------:R-:W3:Y:S01]  /*0740*/  LDG.E R12, desc[UR8][R8.64] ;  /* 0x00000008080c7981 */ /* 0x000ee2000c1e1900 */
[----:B--2---:R-:W-:-:S04]  /*0750*/  IADD3 R17, PT, PT, R6, R17, RZ ;  /* 0x0000001106117210 */ /* 0x004fc80007ffe0ff */
[----:B---3--:R-:W-:-:S13]  /*0760*/  ISETP.GE.AND P0, PT, R17, R12, PT ;  /* 0x0000000c1100720c */ /* 0x008fda0003f06270 */
[----:B------:R1:W-:Y:S02]  /*0770*/  @!P0 STG.E desc[UR8][R8.64], R17 ;  /* 0x0000001108008986 */ /* 0x0003e4000c101908 */
.L_x_25:
[----:B------:R-:W-:Y:S05]  /*0780*/  BSYNC.RECONVERGENT B0 ;  /* 0x0000000000007941 */ /* 0x000fea0003800200 */
.L_x_24:
[----:B------:R-:W-:Y:S01]  /*0790*/  VIADD R13, R13, 0x1b58 ;  /* 0x00001b580d0d7836 */ /* 0x000fe20000000000 */
[----:B------:R-:W-:Y:S01]  /*07a0*/  IADD3 R15, PT, PT, R15, 0x1b58, RZ ;  /* 0x00001b580f0f7810 */ /* 0x000fe20007ffe0ff */
[----:B------:R-:W-:Y:S06]  /*07b0*/  @P1 BRA `(.L_x_26) ;  /* 0xfffffffc00b41947 */ /* 0x000fec000383ffff */
[----:B------:R-:W-:Y:S05]  /*07c0*/  EXIT ;  /* 0x000000000000794d */ /* 0x000fea0003800000 */
.L_x_27:
        /* <DEDUP_REMOVED lines=11> */
.L_x_29:


//--------------------- .nv.shared.reserved.0     --------------------------
	.section	.nv.shared.reserved.0,"aw",@nobits
	.weak		__nv_reservedSMEM_offset_0_alias
	.size		__nv_reservedSMEM_offset_0_alias, 0, 64
	.other		__nv_reservedSMEM_offset_0_alias,@"STO_CUDA_RESERVED_SHARED STV_DEFAULT"
__nv_reservedSMEM_offset_0_alias:
	.zero		0
	.zero		64


//--------------------- .nv.constant0._Z16rwo_CalKernelGPUiiiiiPii --------------------------
	.section	.nv.constant0._Z16rwo_CalKernelGPUiiiiiPii,"a",@progbits
	.sectionflags	@""
	.align	4
.nv.constant0._Z16rwo_CalKernelGPUiiiiiPii:
	.zero		932


//--------------------- .nv.constant0._Z19column_CalKernelGPUiiiiiPii --------------------------
	.section	.nv.constant0._Z19column_CalKernelGPUiiiiiPii,"a",@progbits
	.sectionflags	@""
	.align	4
.nv.constant0._Z19column_CalKernelGPUiiiiiPii:
	.zero		932


//--------------------- SYMBOLS --------------------------

	.type		.nv.reservedSmem.offset0,@object
	.size		.nv.reservedSmem.offset0,0x4
